//
// Generated by NVIDIA NVVM Compiler
//
// Compiler Build ID: CL-36424714
// Cuda compilation tools, release 13.0, V13.0.88
// Based on NVVM 20.0.0
//

.version 9.0
.target sm_100
.address_size 64

	// .globl	_ZN3cub18CUB_300001_SM_10006detail11EmptyKernelIvEEvv
.global .align 4 .u32 GLOBAL_ID;
.const .align 4 .u32 MAX_AGENT_NO_D;
.global .align 4 .u32 AGENT_NO_D;
.const .align 4 .u32 CELL_NO_D;
.const .align 4 .u32 BOARDER_L_D;
.const .align 4 .u32 BOARDER_R_D;
.const .align 4 .u32 BOARDER_U_D;
.const .align 4 .u32 BOARDER_D_D;
.const .align 4 .u32 CNO_PER_DIM;
.const .align 4 .f32 CLEN_X;
.const .align 4 .f32 CLEN_Y;
.const .align 4 .f32 RANGE;
.global .align 8 .u64 randDebug;
.global .align 1 .b8 _ZN34_INTERNAL_734145a8_4_k_cu_884834eb4cuda3std3__45__cpo5beginE[1];
.global .align 1 .b8 _ZN34_INTERNAL_734145a8_4_k_cu_884834eb4cuda3std3__45__cpo3endE[1];
.global .align 1 .b8 _ZN34_INTERNAL_734145a8_4_k_cu_884834eb4cuda3std3__45__cpo6cbeginE[1];
.global .align 1 .b8 _ZN34_INTERNAL_734145a8_4_k_cu_884834eb4cuda3std3__45__cpo4cendE[1];
.global .align 1 .b8 _ZN34_INTERNAL_734145a8_4_k_cu_884834eb4cuda3std3__45__cpo6rbeginE[1];
.global .align 1 .b8 _ZN34_INTERNAL_734145a8_4_k_cu_884834eb4cuda3std3__45__cpo4rendE[1];
.global .align 1 .b8 _ZN34_INTERNAL_734145a8_4_k_cu_884834eb4cuda3std3__45__cpo7crbeginE[1];
.global .align 1 .b8 _ZN34_INTERNAL_734145a8_4_k_cu_884834eb4cuda3std3__45__cpo5crendE[1];
.global .align 1 .b8 _ZN34_INTERNAL_734145a8_4_k_cu_884834eb4cuda3std3__436_GLOBAL__N__734145a8_4_k_cu_884834eb6ignoreE[1];
.global .align 1 .b8 _ZN34_INTERNAL_734145a8_4_k_cu_884834eb4cuda3std3__419piecewise_constructE[1];
.global .align 1 .b8 _ZN34_INTERNAL_734145a8_4_k_cu_884834eb4cuda3std3__48in_placeE[1];
.global .align 1 .b8 _ZN34_INTERNAL_734145a8_4_k_cu_884834eb4cuda3std3__420unreachable_sentinelE[1];
.global .align 1 .b8 _ZN34_INTERNAL_734145a8_4_k_cu_884834eb4cuda3std3__47nulloptE[1];
.global .align 1 .b8 _ZN34_INTERNAL_734145a8_4_k_cu_884834eb4cuda3std3__48unexpectE[1];
.global .align 1 .b8 _ZN34_INTERNAL_734145a8_4_k_cu_884834eb4cuda3std6ranges3__45__cpo4swapE[1];
.global .align 1 .b8 _ZN34_INTERNAL_734145a8_4_k_cu_884834eb4cuda3std6ranges3__45__cpo9iter_moveE[1];
.global .align 1 .b8 _ZN34_INTERNAL_734145a8_4_k_cu_884834eb4cuda3std6ranges3__45__cpo5beginE[1];
.global .align 1 .b8 _ZN34_INTERNAL_734145a8_4_k_cu_884834eb4cuda3std6ranges3__45__cpo3endE[1];
.global .align 1 .b8 _ZN34_INTERNAL_734145a8_4_k_cu_884834eb4cuda3std6ranges3__45__cpo6cbeginE[1];
.global .align 1 .b8 _ZN34_INTERNAL_734145a8_4_k_cu_884834eb4cuda3std6ranges3__45__cpo4cendE[1];
.global .align 1 .b8 _ZN34_INTERNAL_734145a8_4_k_cu_884834eb4cuda3std6ranges3__45__cpo7advanceE[1];
.global .align 1 .b8 _ZN34_INTERNAL_734145a8_4_k_cu_884834eb4cuda3std6ranges3__45__cpo9iter_swapE[1];
.global .align 1 .b8 _ZN34_INTERNAL_734145a8_4_k_cu_884834eb4cuda3std6ranges3__45__cpo4nextE[1];
.global .align 1 .b8 _ZN34_INTERNAL_734145a8_4_k_cu_884834eb4cuda3std6ranges3__45__cpo4prevE[1];
.global .align 1 .b8 _ZN34_INTERNAL_734145a8_4_k_cu_884834eb4cuda3std6ranges3__45__cpo4dataE[1];
.global .align 1 .b8 _ZN34_INTERNAL_734145a8_4_k_cu_884834eb4cuda3std6ranges3__45__cpo5cdataE[1];
.global .align 1 .b8 _ZN34_INTERNAL_734145a8_4_k_cu_884834eb4cuda3std6ranges3__45__cpo4sizeE[1];
.global .align 1 .b8 _ZN34_INTERNAL_734145a8_4_k_cu_884834eb4cuda3std6ranges3__45__cpo5ssizeE[1];
.global .align 1 .b8 _ZN34_INTERNAL_734145a8_4_k_cu_884834eb4cuda3std6ranges3__45__cpo8distanceE[1];
.global .align 1 .b8 _ZN34_INTERNAL_734145a8_4_k_cu_884834eb6thrust24THRUST_300001_SM_1000_NS8cuda_cub3parE[1];
.global .align 1 .b8 _ZN34_INTERNAL_734145a8_4_k_cu_884834eb6thrust24THRUST_300001_SM_1000_NS8cuda_cub10par_nosyncE[1];
.global .align 1 .b8 _ZN34_INTERNAL_734145a8_4_k_cu_884834eb6thrust24THRUST_300001_SM_1000_NS6system6detail10sequential3seqE[1];
.global .align 1 .b8 _ZN34_INTERNAL_734145a8_4_k_cu_884834eb6thrust24THRUST_300001_SM_1000_NS6system3cpp3parE[1];
.global .align 1 .b8 _ZN34_INTERNAL_734145a8_4_k_cu_884834eb6thrust24THRUST_300001_SM_1000_NS12placeholders2_1E[1];
.global .align 1 .b8 _ZN34_INTERNAL_734145a8_4_k_cu_884834eb6thrust24THRUST_300001_SM_1000_NS12placeholders2_2E[1];
.global .align 1 .b8 _ZN34_INTERNAL_734145a8_4_k_cu_884834eb6thrust24THRUST_300001_SM_1000_NS12placeholders2_3E[1];
.global .align 1 .b8 _ZN34_INTERNAL_734145a8_4_k_cu_884834eb6thrust24THRUST_300001_SM_1000_NS12placeholders2_4E[1];
.global .align 1 .b8 _ZN34_INTERNAL_734145a8_4_k_cu_884834eb6thrust24THRUST_300001_SM_1000_NS12placeholders2_5E[1];
.global .align 1 .b8 _ZN34_INTERNAL_734145a8_4_k_cu_884834eb6thrust24THRUST_300001_SM_1000_NS12placeholders2_6E[1];
.global .align 1 .b8 _ZN34_INTERNAL_734145a8_4_k_cu_884834eb6thrust24THRUST_300001_SM_1000_NS12placeholders2_7E[1];
.global .align 1 .b8 _ZN34_INTERNAL_734145a8_4_k_cu_884834eb6thrust24THRUST_300001_SM_1000_NS12placeholders2_8E[1];
.global .align 1 .b8 _ZN34_INTERNAL_734145a8_4_k_cu_884834eb6thrust24THRUST_300001_SM_1000_NS12placeholders2_9E[1];
.global .align 1 .b8 _ZN34_INTERNAL_734145a8_4_k_cu_884834eb6thrust24THRUST_300001_SM_1000_NS12placeholders3_10E[1];
.global .align 1 .b8 _ZN34_INTERNAL_734145a8_4_k_cu_884834eb6thrust24THRUST_300001_SM_1000_NS3seqE[1];
.global .align 1 .b8 _ZN34_INTERNAL_734145a8_4_k_cu_884834eb6thrust24THRUST_300001_SM_1000_NS6deviceE[1];

.visible .entry _ZN3cub18CUB_300001_SM_10006detail11EmptyKernelIvEEvv()
{


	ret;

}
	// .globl	_ZN8poolUtil16initPoolIdxArrayEPii
.visible .entry _ZN8poolUtil16initPoolIdxArrayEPii(
	.param .u64 .ptr .align 1 _ZN8poolUtil16initPoolIdxArrayEPii_param_0,
	.param .u32 _ZN8poolUtil16initPoolIdxArrayEPii_param_1
)
{
	.reg .pred 	%p<2>;
	.reg .b32 	%r<6>;
	.reg .b64 	%rd<5>;

	ld.param.u64 	%rd1, [_ZN8poolUtil16initPoolIdxArrayEPii_param_0];
	ld.param.u32 	%r2, [_ZN8poolUtil16initPoolIdxArrayEPii_param_1];
	mov.u32 	%r3, %tid.x;
	mov.u32 	%r4, %ctaid.x;
	mov.u32 	%r5, %ntid.x;
	mad.lo.s32 	%r1, %r4, %r5, %r3;
	setp.ge.s32 	%p1, %r1, %r2;
	@%p1 bra 	$L__BB1_2;
	cvta.to.global.u64 	%rd2, %rd1;
	mul.wide.s32 	%rd3, %r1, 4;
	add.s64 	%rd4, %rd2, %rd3;
	st.global.u32 	[%rd4], %r1;
$L__BB1_2:
	ret;

}


// ===== COMPILED SASS (sm_100) =====

	.target	sm_100

	.elftype	@"ET_EXEC"


//--------------------- .note.nv.tkinfo           --------------------------
	.section	.note.nv.tkinfo,"",@"SHT_NOTE"
	.sectionflags	@"SHF_NOTE_NV_TKINFO"
	.tkinfo
        /*0018*/ 	.word	0x00000002
        /*0030*/ 	.string	""
        /*0030*/ 	.string	"ptxas"
        /*0030*/ 	.string	"Cuda compilation tools, release 13.0, V13.0.88"
        /*0030*/ 	.string	"Build cuda_13.0.r13.0/compiler.36424714_0"
        /*0030*/ 	.string	"-arch sm_100 -m 64 "



//--------------------- .note.nv.cuinfo           --------------------------
	.section	.note.nv.cuinfo,"",@"SHT_NOTE"
	.sectionflags	@"SHF_NOTE_NV_CUINFO"
        /*0018*/ 	.short	0x0002
        /*001a*/ 	.short	0x0064
        /*001c*/ 	.short	0x0082
	.zero		2


//--------------------- .nv.info                  --------------------------
	.section	.nv.info,"",@"SHT_CUDA_INFO"
	.align	4


	//----- nvinfo : EIATTR_REGCOUNT
	.align		4
        /*0000*/ 	.byte	0x04, 0x2f
        /*0002*/ 	.short	(.L_59 - .L_58)
	.align		4
.L_58:
        /*0004*/ 	.word	index@(_ZN3cub18CUB_300001_SM_10006detail11EmptyKernelIvEEvv)
        /*0008*/ 	.word	0x00000004


	//----- nvinfo : EIATTR_FRAME_SIZE
	.align		4
.L_59:
        /*000c*/ 	.byte	0x04, 0x11
        /*000e*/ 	.short	(.L_61 - .L_60)
	.align		4
.L_60:
        /*0010*/ 	.word	index@(_ZN3cub18CUB_300001_SM_10006detail11EmptyKernelIvEEvv)
        /*0014*/ 	.word	0x00000000


	//----- nvinfo : EIATTR_REGCOUNT
	.align		4
.L_61:
        /*0018*/ 	.byte	0x04, 0x2f
        /*001a*/ 	.short	(.L_63 - .L_62)
	.align		4
.L_62:
        /*001c*/ 	.word	index@(_ZN8poolUtil16initPoolIdxArrayEPii)
        /*0020*/ 	.word	0x00000008


	//----- nvinfo : EIATTR_FRAME_SIZE
	.align		4
.L_63:
        /*0024*/ 	.byte	0x04, 0x11
        /*0026*/ 	.short	(.L_65 - .L_64)
	.align		4
.L_64:
        /*0028*/ 	.word	index@(_ZN8poolUtil16initPoolIdxArrayEPii)
        /*002c*/ 	.word	0x00000000


	//----- nvinfo : EIATTR_MIN_STACK_SIZE
	.align		4
.L_65:
        /*0030*/ 	.byte	0x04, 0x12
        /*0032*/ 	.short	(.L_67 - .L_66)
	.align		4
.L_66:
        /*0034*/ 	.word	index@(_ZN8poolUtil16initPoolIdxArrayEPii)
        /*0038*/ 	.word	0x00000000


	//----- nvinfo : EIATTR_MIN_STACK_SIZE
	.align		4
.L_67:
        /*003c*/ 	.byte	0x04, 0x12
        /*003e*/ 	.short	(.L_69 - .L_68)
	.align		4
.L_68:
        /*0040*/ 	.word	index@(_ZN3cub18CUB_300001_SM_10006detail11EmptyKernelIvEEvv)
        /*0044*/ 	.word	0x00000000
.L_69:


//--------------------- .nv.compat                --------------------------
	.section	.nv.compat,"",@"SHT_CUDA_COMPAT_INFO"
	.align	4
        /*0000*/ 	.byte	0x02, 0x09, 0x00, 0x00, 0x02, 0x02, 0x01, 0x00, 0x02, 0x05, 0x05, 0x00, 0x03, 0x07, 0x01, 0x01
        /*0010*/ 	.byte	0x02, 0x03, 0x00, 0x00, 0x02, 0x06, 0x01, 0x00, 0x04, 0x0b, 0x08, 0x00, 0x09, 0x00, 0x00, 0x00
        /*0020*/ 	.byte	0x00, 0x00, 0x00, 0x00


//--------------------- .nv.info._ZN8poolUtil16initPoolIdxArrayEPii --------------------------
	.section	.nv.info._ZN8poolUtil16initPoolIdxArrayEPii,"",@"SHT_CUDA_INFO"
	.sectionflags	@""
	.align	4


	//----- nvinfo : EIATTR_CUDA_API_VERSION
	.align		4
        /*0000*/ 	.byte	0x04, 0x37
        /*0002*/ 	.short	(.L_71 - .L_70)
.L_70:
        /*0004*/ 	.word	0x00000082


	//----- nvinfo : EIATTR_KPARAM_INFO
	.align		4
.L_71:
        /*0008*/ 	.byte	0x04, 0x17
        /*000a*/ 	.short	(.L_73 - .L_72)
.L_72:
        /*000c*/ 	.word	0x00000000
        /*0010*/ 	.short	0x0001
        /*0012*/ 	.short	0x0008
        /*0014*/ 	.byte	0x00, 0xf0, 0x11, 0x00


	//----- nvinfo : EIATTR_KPARAM_INFO
	.align		4
.L_73:
        /*0018*/ 	.byte	0x04, 0x17
        /*001a*/ 	.short	(.L_75 - .L_74)
.L_74:
        /*001c*/ 	.word	0x00000000
        /*0020*/ 	.short	0x0000
        /*0022*/ 	.short	0x0000
        /*0024*/ 	.byte	0x00, 0xf5, 0x21, 0x00


	//----- nvinfo : EIATTR_SPARSE_MMA_MASK
	.align		4
.L_75:
        /*0028*/ 	.byte	0x03, 0x50
        /*002a*/ 	.short	0x0000


	//----- nvinfo : EIATTR_MAXREG_COUNT
	.align		4
        /*002c*/ 	.byte	0x03, 0x1b
        /*002e*/ 	.short	0x00ff


	//----- nvinfo : EIATTR_MERCURY_ISA_VERSION
	.align		4
        /*0030*/ 	.byte	0x03, 0x5f
        /*0032*/ 	.short	0x0101


	//----- nvinfo : EIATTR_VRC_CTA_INIT_COUNT
	.align		4
        /*0034*/ 	.byte	0x02, 0x4a
	.zero		1
	.zero		1


	//----- nvinfo : EIATTR_EXIT_INSTR_OFFSETS
	.align		4
        /*0038*/ 	.byte	0x04, 0x1c
        /*003a*/ 	.short	(.L_77 - .L_76)


	//   ....[0]....
.L_76:
        /*003c*/ 	.word	0x00000070


	//   ....[1]....
        /*0040*/ 	.word	0x000000c0


	//----- nvinfo : EIATTR_CBANK_PARAM_SIZE
	.align		4
.L_77:
        /*0044*/ 	.byte	0x03, 0x19
        /*0046*/ 	.short	0x000c


	//----- nvinfo : EIATTR_PARAM_CBANK
	.align		4
        /*0048*/ 	.byte	0x04, 0x0a
        /*004a*/ 	.short	(.L_79 - .L_78)
	.align		4
.L_78:
        /*004c*/ 	.word	index@(.nv.constant0._ZN8poolUtil16initPoolIdxArrayEPii)
        /*0050*/ 	.short	0x0380
        /*0052*/ 	.short	0x000c


	//----- nvinfo : EIATTR_SW_WAR
	.align		4
.L_79:
        /*0054*/ 	.byte	0x04, 0x36
        /*0056*/ 	.short	(.L_81 - .L_80)
.L_80:
        /*0058*/ 	.word	0x00000008
.L_81:


//--------------------- .nv.info._ZN3cub18CUB_300001_SM_10006detail11EmptyKernelIvEEvv --------------------------
	.section	.nv.info._ZN3cub18CUB_300001_SM_10006detail11EmptyKernelIvEEvv,"",@"SHT_CUDA_INFO"
	.sectionflags	@""
	.align	4


	//----- nvinfo : EIATTR_CUDA_API_VERSION
	.align		4
        /*0000*/ 	.byte	0x04, 0x37
        /*0002*/ 	.short	(.L_83 - .L_82)
.L_82:
        /*0004*/ 	.word	0x00000082


	//----- nvinfo : EIATTR_SPARSE_MMA_MASK
	.align		4
.L_83:
        /*0008*/ 	.byte	0x03, 0x50
        /*000a*/ 	.short	0x0000


	//----- nvinfo : EIATTR_MAXREG_COUNT
	.align		4
        /*000c*/ 	.byte	0x03, 0x1b
        /*000e*/ 	.short	0x00ff


	//----- nvinfo : EIATTR_MERCURY_ISA_VERSION
	.align		4
        /*0010*/ 	.byte	0x03, 0x5f
        /*0012*/ 	.short	0x0101


	//----- nvinfo : EIATTR_VRC_CTA_INIT_COUNT
	.align		4
        /*0014*/ 	.byte	0x02, 0x4a
	.zero		1
	.zero		1


	//----- nvinfo : EIATTR_EXIT_INSTR_OFFSETS
	.align		4
        /*0018*/ 	.byte	0x04, 0x1c
        /*001a*/ 	.short	(.L_85 - .L_84)


	//   ....[0]....
.L_84:
        /*001c*/ 	.word	0x00000010


	//----- nvinfo : EIATTR_SW_WAR
	.align		4
.L_85:
        /*0020*/ 	.byte	0x04, 0x36
        /*0022*/ 	.short	(.L_87 - .L_86)
.L_86:
        /*0024*/ 	.word	0x00000008
.L_87:


//--------------------- .nv.callgraph             --------------------------
	.section	.nv.callgraph,"",@"SHT_CUDA_CALLGRAPH"
	.align	4
	.sectionentsize	8
	.align		4
        /*0000*/ 	.word	0x00000000
	.align		4
        /*0004*/ 	.word	0xffffffff
	.align		4
        /*0008*/ 	.word	0x00000000
	.align		4
        /*000c*/ 	.word	0xfffffffe
	.align		4
        /*0010*/ 	.word	0x00000000
	.align		4
        /*0014*/ 	.word	0xfffffffd
	.align		4
        /*0018*/ 	.word	0x00000000
	.align		4
        /*001c*/ 	.word	0xfffffffc


//--------------------- .nv.constant4             --------------------------
	.section	.nv.constant4,"a",@progbits
	.align	8
	.align		8
.nv.constant4:
        /*0000*/ 	.dword	GLOBAL_ID
	.align		8
        /*0008*/ 	.dword	AGENT_NO_D
	.align		8
        /*0010*/ 	.dword	randDebug
	.align		8
        /*0018*/ 	.dword	_ZN34_INTERNAL_734145a8_4_k_cu_884834eb4cuda3std3__45__cpo5beginE
	.align		8
        /*0020*/ 	.dword	_ZN34_INTERNAL_734145a8_4_k_cu_884834eb4cuda3std3__45__cpo3endE
	.align		8
        /*0028*/ 	.dword	_ZN34_INTERNAL_734145a8_4_k_cu_884834eb4cuda3std3__45__cpo6cbeginE
	.align		8
        /*0030*/ 	.dword	_ZN34_INTERNAL_734145a8_4_k_cu_884834eb4cuda3std3__45__cpo4cendE
	.align		8
        /*0038*/ 	.dword	_ZN34_INTERNAL_734145a8_4_k_cu_884834eb4cuda3std3__45__cpo6rbeginE
	.align		8
        /*0040*/ 	.dword	_ZN34_INTERNAL_734145a8_4_k_cu_884834eb4cuda3std3__45__cpo4rendE
	.align		8
        /*0048*/ 	.dword	_ZN34_INTERNAL_734145a8_4_k_cu_884834eb4cuda3std3__45__cpo7crbeginE
	.align		8
        /*0050*/ 	.dword	_ZN34_INTERNAL_734145a8_4_k_cu_884834eb4cuda3std3__45__cpo5crendE
	.align		8
        /*0058*/ 	.dword	_ZN34_INTERNAL_734145a8_4_k_cu_884834eb4cuda3std3__436_GLOBAL__N__734145a8_4_k_cu_884834eb6ignoreE
	.align		8
        /*0060*/ 	.dword	_ZN34_INTERNAL_734145a8_4_k_cu_884834eb4cuda3std3__419piecewise_constructE
	.align		8
        /*0068*/ 	.dword	_ZN34_INTERNAL_734145a8_4_k_cu_884834eb4cuda3std3__48in_placeE
	.align		8
        /*0070*/ 	.dword	_ZN34_INTERNAL_734145a8_4_k_cu_884834eb4cuda3std3__420unreachable_sentinelE
	.align		8
        /*0078*/ 	.dword	_ZN34_INTERNAL_734145a8_4_k_cu_884834eb4cuda3std3__47nulloptE
	.align		8
        /*0080*/ 	.dword	_ZN34_INTERNAL_734145a8_4_k_cu_884834eb4cuda3std3__48unexpectE
	.align		8
        /*0088*/ 	.dword	_ZN34_INTERNAL_734145a8_4_k_cu_884834eb4cuda3std6ranges3__45__cpo4swapE
	.align		8
        /*0090*/ 	.dword	_ZN34_INTERNAL_734145a8_4_k_cu_884834eb4cuda3std6ranges3__45__cpo9iter_moveE
	.align		8
        /*0098*/ 	.dword	_ZN34_INTERNAL_734145a8_4_k_cu_884834eb4cuda3std6ranges3__45__cpo5beginE
	.align		8
        /*00a0*/ 	.dword	_ZN34_INTERNAL_734145a8_4_k_cu_884834eb4cuda3std6ranges3__45__cpo3endE
	.align		8
        /*00a8*/ 	.dword	_ZN34_INTERNAL_734145a8_4_k_cu_884834eb4cuda3std6ranges3__45__cpo6cbeginE
	.align		8
        /*00b0*/ 	.dword	_ZN34_INTERNAL_734145a8_4_k_cu_884834eb4cuda3std6ranges3__45__cpo4cendE
	.align		8
        /*00b8*/ 	.dword	_ZN34_INTERNAL_734145a8_4_k_cu_884834eb4cuda3std6ranges3__45__cpo7advanceE
	.align		8
        /*00c0*/ 	.dword	_ZN34_INTERNAL_734145a8_4_k_cu_884834eb4cuda3std6ranges3__45__cpo9iter_swapE
	.align		8
        /*00c8*/ 	.dword	_ZN34_INTERNAL_734145a8_4_k_cu_884834eb4cuda3std6ranges3__45__cpo4nextE
	.align		8
        /*00d0*/ 	.dword	_ZN34_INTERNAL_734145a8_4_k_cu_884834eb4cuda3std6ranges3__45__cpo4prevE
	.align		8
        /*00d8*/ 	.dword	_ZN34_INTERNAL_734145a8_4_k_cu_884834eb4cuda3std6ranges3__45__cpo4dataE
	.align		8
        /*00e0*/ 	.dword	_ZN34_INTERNAL_734145a8_4_k_cu_884834eb4cuda3std6ranges3__45__cpo5cdataE
	.align		8
        /*00e8*/ 	.dword	_ZN34_INTERNAL_734145a8_4_k_cu_884834eb4cuda3std6ranges3__45__cpo4sizeE
	.align		8
        /*00f0*/ 	.dword	_ZN34_INTERNAL_734145a8_4_k_cu_884834eb4cuda3std6ranges3__45__cpo5ssizeE
	.align		8
        /*00f8*/ 	.dword	_ZN34_INTERNAL_734145a8_4_k_cu_884834eb4cuda3std6ranges3__45__cpo8distanceE
	.align		8
        /*0100*/ 	.dword	_ZN34_INTERNAL_734145a8_4_k_cu_884834eb6thrust24THRUST_300001_SM_1000_NS8cuda_cub3parE
	.align		8
        /*0108*/ 	.dword	_ZN34_INTERNAL_734145a8_4_k_cu_884834eb6thrust24THRUST_300001_SM_1000_NS8cuda_cub10par_nosyncE
	.align		8
        /*0110*/ 	.dword	_ZN34_INTERNAL_734145a8_4_k_cu_884834eb6thrust24THRUST_300001_SM_1000_NS6system6detail10sequential3seqE
	.align		8
        /*0118*/ 	.dword	_ZN34_INTERNAL_734145a8_4_k_cu_884834eb6thrust24THRUST_300001_SM_1000_NS6system3cpp3parE
	.align		8
        /*0120*/ 	.dword	_ZN34_INTERNAL_734145a8_4_k_cu_884834eb6thrust24THRUST_300001_SM_1000_NS12placeholders2_1E
	.align		8
        /*0128*/ 	.dword	_ZN34_INTERNAL_734145a8_4_k_cu_884834eb6thrust24THRUST_300001_SM_1000_NS12placeholders2_2E
	.align		8
        /*0130*/ 	.dword	_ZN34_INTERNAL_734145a8_4_k_cu_884834eb6thrust24THRUST_300001_SM_1000_NS12placeholders2_3E
	.align		8
        /*0138*/ 	.dword	_ZN34_INTERNAL_734145a8_4_k_cu_884834eb6thrust24THRUST_300001_SM_1000_NS12placeholders2_4E
	.align		8
        /*0140*/ 	.dword	_ZN34_INTERNAL_734145a8_4_k_cu_884834eb6thrust24THRUST_300001_SM_1000_NS12placeholders2_5E
	.align		8
        /*0148*/ 	.dword	_ZN34_INTERNAL_734145a8_4_k_cu_884834eb6thrust24THRUST_300001_SM_1000_NS12placeholders2_6E
	.align		8
        /*0150*/ 	.dword	_ZN34_INTERNAL_734145a8_4_k_cu_884834eb6thrust24THRUST_300001_SM_1000_NS12placeholders2_7E
	.align		8
        /*0158*/ 	.dword	_ZN34_INTERNAL_734145a8_4_k_cu_884834eb6thrust24THRUST_300001_SM_1000_NS12placeholders2_8E
	.align		8
        /*0160*/ 	.dword	_ZN34_INTERNAL_734145a8_4_k_cu_884834eb6thrust24THRUST_300001_SM_1000_NS12placeholders2_9E
	.align		8
        /*0168*/ 	.dword	_ZN34_INTERNAL_734145a8_4_k_cu_884834eb6thrust24THRUST_300001_SM_1000_NS12placeholders3_10E
	.align		8
        /*0170*/ 	.dword	_ZN34_INTERNAL_734145a8_4_k_cu_884834eb6thrust24THRUST_300001_SM_1000_NS3seqE
	.align		8
        /*0178*/ 	.dword	_ZN34_INTERNAL_734145a8_4_k_cu_884834eb6thrust24THRUST_300001_SM_1000_NS6deviceE


//--------------------- .nv.constant3             --------------------------
	.section	.nv.constant3,"a",@progbits
	.align	4
.nv.constant3:
	.type		MAX_AGENT_NO_D,@object
	.size		MAX_AGENT_NO_D,(CELL_NO_D - MAX_AGENT_NO_D)
MAX_AGENT_NO_D:
	.zero		4
	.type		CELL_NO_D,@object
	.size		CELL_NO_D,(BOARDER_L_D - CELL_NO_D)
CELL_NO_D:
	.zero		4
	.type		BOARDER_L_D,@object
	.size		BOARDER_L_D,(BOARDER_R_D - BOARDER_L_D)
BOARDER_L_D:
	.zero		4
	.type		BOARDER_R_D,@object
	.size		BOARDER_R_D,(BOARDER_U_D - BOARDER_R_D)
BOARDER_R_D:
	.zero		4
	.type		BOARDER_U_D,@object
	.size		BOARDER_U_D,(BOARDER_D_D - BOARDER_U_D)
BOARDER_U_D:
	.zero		4
	.type		BOARDER_D_D,@object
	.size		BOARDER_D_D,(CNO_PER_DIM - BOARDER_D_D)
BOARDER_D_D:
	.zero		4
	.type		CNO_PER_DIM,@object
	.size		CNO_PER_DIM,(CLEN_X - CNO_PER_DIM)
CNO_PER_DIM:
	.zero		4
	.type		CLEN_X,@object
	.size		CLEN_X,(CLEN_Y - CLEN_X)
CLEN_X:
	.zero		4
	.type		CLEN_Y,@object
	.size		CLEN_Y,(RANGE - CLEN_Y)
CLEN_Y:
	.zero		4
	.type		RANGE,@object
	.size		RANGE,(.L_11 - RANGE)
RANGE:
	.zero		4
.L_11:


//--------------------- .text._ZN8poolUtil16initPoolIdxArrayEPii --------------------------
	.section	.text._ZN8poolUtil16initPoolIdxArrayEPii,"ax",@progbits
	.align	128
        .global         _ZN8poolUtil16initPoolIdxArrayEPii
        .type           _ZN8poolUtil16initPoolIdxArrayEPii,@function
        .size           _ZN8poolUtil16initPoolIdxArrayEPii,(.L_x_2 - _ZN8poolUtil16initPoolIdxArrayEPii)
        .other          _ZN8poolUtil16initPoolIdxArrayEPii,@"STO_CUDA_ENTRY STV_DEFAULT"
_ZN8poolUtil16initPoolIdxArrayEPii:
.text._ZN8poolUtil16initPoolIdxArrayEPii:
[----:B------:R-:W-:Y:S01]  /*0000*/  LDC R1, c[0x0][0x37c] ;  /* 0x0000df00ff017b82 */ /* 0x000fe20000000800 */
[----:B------:R-:W0:Y:S07]  /*0010*/  S2R R5, SR_TID.X ;  /* 0x0000000000057919 */ /* 0x000e2e0000002100 */
[----:B------:R-:W0:Y:S01]  /*0020*/  S2UR UR4, SR_CTAID.X ;  /* 0x00000000000479c3 */ /* 0x000e220000002500 */
[----:B------:R-:W1:Y:S07]  /*0030*/  LDCU UR5, c[0x0][0x388] ;  /* 0x00007100ff0577ac */ /* 0x000e6e0008000800 */
[----:B------:R-:W0:Y:S02]  /*0040*/  LDC R0, c[0x0][0x360] ;  /* 0x0000d800ff007b82 */ /* 0x000e240000000800 */
[----:B0-----:R-:W-:-:S05]  /*0050*/  IMAD R5, R0, UR4, R5 ;  /* 0x0000000400057c24 */ /* 0x001fca000f8e0205 */
[----:B-1----:R-:W-:-:S13]  /*0060*/  ISETP.GE.AND P0, PT, R5, UR5, PT ;  /* 0x0000000505007c0c */ /* 0x002fda000bf06270 */
[----:B------:R-:W-:Y:S05]  /*0070*/  @P0 EXIT ;  /* 0x000000000000094d */ /* 0x000fea0003800000 */
[----:B------:R-:W0:Y:S01]  /*0080*/  LDC.64 R2, c[0x0][0x380] ;  /* 0x0000e000ff027b82 */ /* 0x000e220000000a00 */
[----:B------:R-:W1:Y:S01]  /*0090*/  LDCU.64 UR4, c[0x0][0x358] ;  /* 0x00006b00ff0477ac */ /* 0x000e620008000a00 */
[----:B0-----:R-:W-:-:S05]  /*00a0*/  IMAD.WIDE R2, R5, 0x4, R2 ;  /* 0x0000000405027825 */ /* 0x001fca00078e0202 */
[----:B-1----:R-:W-:Y:S01]  /*00b0*/  STG.E desc[UR4][R2.64], R5 ;  /* 0x0000000502007986 */ /* 0x002fe2000c101904 */
[----:B------:R-:W-:Y:S05]  /*00c0*/  EXIT ;  /* 0x000000000000794d */ /* 0x000fea0003800000 */
.L_x_0:
[----:B------:R-:W-:-:S00]  /*00d0*/  BRA `(.L_x_0) ;  /* 0xfffffffc00fc7947 */ /* 0x000fc0000383ffff */
[----:B------:R-:W-:-:S00]  /*00e0*/  NOP ;  /* 0x0000000000007918 */ /* 0x000fc00000000000 */
        /* <DEDUP_REMOVED lines=9> */
.L_x_2:


//--------------------- .text._ZN3cub18CUB_300001_SM_10006detail11EmptyKernelIvEEvv --------------------------
	.section	.text._ZN3cub18CUB_300001_SM_10006detail11EmptyKernelIvEEvv,"ax",@progbits
	.align	128
        .global         _ZN3cub18CUB_300001_SM_10006detail11EmptyKernelIvEEvv
        .type           _ZN3cub18CUB_300001_SM_10006detail11EmptyKernelIvEEvv,@function
        .size           _ZN3cub18CUB_300001_SM_10006detail11EmptyKernelIvEEvv,(.L_x_3 - _ZN3cub18CUB_300001_SM_10006detail11EmptyKernelIvEEvv)
        .other          _ZN3cub18CUB_300001_SM_10006detail11EmptyKernelIvEEvv,@"STO_CUDA_ENTRY STV_DEFAULT"
_ZN3cub18CUB_300001_SM_10006detail11EmptyKernelIvEEvv:
.text._ZN3cub18CUB_300001_SM_10006detail11EmptyKernelIvEEvv:
[----:B------:R-:W-:Y:S01]  /*0000*/  LDC R1, c[0x0][0x37c] ;  /* 0x0000df00ff017b82 */ /* 0x000fe20000000800 */
[----:B------:R-:W-:Y:S05]  /*0010*/  EXIT ;  /* 0x000000000000794d */ /* 0x000fea0003800000 */
.L_x_1:
        /* <DEDUP_REMOVED lines=14> */
.L_x_3:


//--------------------- .nv.shared.reserved.0     --------------------------
	.section	.nv.shared.reserved.0,"aw",@nobits
	.weak		__nv_reservedSMEM_offset_0_alias
	.size		__nv_reservedSMEM_offset_0_alias, 0, 64
	.other		__nv_reservedSMEM_offset_0_alias,@"STO_CUDA_RESERVED_SHARED STV_DEFAULT"
__nv_reservedSMEM_offset_0_alias:
	.zero		0
	.zero		64


//--------------------- .nv.global                --------------------------
	.section	.nv.global,"aw",@nobits
	.align	8
.nv.global:
	.type		randDebug,@object
	.size		randDebug,(GLOBAL_ID - randDebug)
randDebug:
	.zero		8
	.type		GLOBAL_ID,@object
	.size		GLOBAL_ID,(AGENT_NO_D - GLOBAL_ID)
GLOBAL_ID:
	.zero		4
	.type		AGENT_NO_D,@object
	.size		AGENT_NO_D,(_ZN34_INTERNAL_734145a8_4_k_cu_884834eb6thrust24THRUST_300001_SM_1000_NS12placeholders2_7E - AGENT_NO_D)
AGENT_NO_D:
	.zero		4
	.type		_ZN34_INTERNAL_734145a8_4_k_cu_884834eb6thrust24THRUST_300001_SM_1000_NS12placeholders2_7E,@object
	.size		_ZN34_INTERNAL_734145a8_4_k_cu_884834eb6thrust24THRUST_300001_SM_1000_NS12placeholders2_7E,(_ZN34_INTERNAL_734145a8_4_k_cu_884834eb4cuda3std3__45__cpo5crendE - _ZN34_INTERNAL_734145a8_4_k_cu_884834eb6thrust24THRUST_300001_SM_1000_NS12placeholders2_7E)
_ZN34_INTERNAL_734145a8_4_k_cu_884834eb6thrust24THRUST_300001_SM_1000_NS12placeholders2_7E:
	.zero		1
	.type		_ZN34_INTERNAL_734145a8_4_k_cu_884834eb4cuda3std3__45__cpo5crendE,@object
	.size		_ZN34_INTERNAL_734145a8_4_k_cu_884834eb4cuda3std3__45__cpo5crendE,(_ZN34_INTERNAL_734145a8_4_k_cu_884834eb4cuda3std6ranges3__45__cpo4prevE - _ZN34_INTERNAL_734145a8_4_k_cu_884834eb4cuda3std3__45__cpo5crendE)
_ZN34_INTERNAL_734145a8_4_k_cu_884834eb4cuda3std3__45__cpo5crendE:
	.zero		1
	.type		_ZN34_INTERNAL_734145a8_4_k_cu_884834eb4cuda3std6ranges3__45__cpo4prevE,@object
	.size		_ZN34_INTERNAL_734145a8_4_k_cu_884834eb4cuda3std6ranges3__45__cpo4prevE,(_ZN34_INTERNAL_734145a8_4_k_cu_884834eb6thrust24THRUST_300001_SM_1000_NS6system6detail10sequential3seqE - _ZN34_INTERNAL_734145a8_4_k_cu_884834eb4cuda3std6ranges3__45__cpo4prevE)
_ZN34_INTERNAL_734145a8_4_k_cu_884834eb4cuda3std6ranges3__45__cpo4prevE:
	.zero		1
	.type		_ZN34_INTERNAL_734145a8_4_k_cu_884834eb6thrust24THRUST_300001_SM_1000_NS6system6detail10sequential3seqE,@object
	.size		_ZN34_INTERNAL_734145a8_4_k_cu_884834eb6thrust24THRUST_300001_SM_1000_NS6system6detail10sequential3seqE,(_ZN34_INTERNAL_734145a8_4_k_cu_884834eb4cuda3std6ranges3__45__cpo9iter_moveE - _ZN34_INTERNAL_734145a8_4_k_cu_884834eb6thrust24THRUST_300001_SM_1000_NS6system6detail10sequential3seqE)
_ZN34_INTERNAL_734145a8_4_k_cu_884834eb6thrust24THRUST_300001_SM_1000_NS6system6detail10sequential3seqE:
	.zero		1
	.type		_ZN34_INTERNAL_734145a8_4_k_cu_884834eb4cuda3std6ranges3__45__cpo9iter_moveE,@object
	.size		_ZN34_INTERNAL_734145a8_4_k_cu_884834eb4cuda3std6ranges3__45__cpo9iter_moveE,(_ZN34_INTERNAL_734145a8_4_k_cu_884834eb6thrust24THRUST_300001_SM_1000_NS3seqE - _ZN34_INTERNAL_734145a8_4_k_cu_884834eb4cuda3std6ranges3__45__cpo9iter_moveE)
_ZN34_INTERNAL_734145a8_4_k_cu_884834eb4cuda3std6ranges3__45__cpo9iter_moveE:
	.zero		1
	.type		_ZN34_INTERNAL_734145a8_4_k_cu_884834eb6thrust24THRUST_300001_SM_1000_NS3seqE,@object
	.size		_ZN34_INTERNAL_734145a8_4_k_cu_884834eb6thrust24THRUST_300001_SM_1000_NS3seqE,(_ZN34_INTERNAL_734145a8_4_k_cu_884834eb4cuda3std3__420unreachable_sentinelE - _ZN34_INTERNAL_734145a8_4_k_cu_884834eb6thrust24THRUST_300001_SM_1000_NS3seqE)
_ZN34_INTERNAL_734145a8_4_k_cu_884834eb6thrust24THRUST_300001_SM_1000_NS3seqE:
	.zero		1
	.type		_ZN34_INTERNAL_734145a8_4_k_cu_884834eb4cuda3std3__420unreachable_sentinelE,@object
	.size		_ZN34_INTERNAL_734145a8_4_k_cu_884834eb4cuda3std3__420unreachable_sentinelE,(_ZN34_INTERNAL_734145a8_4_k_cu_884834eb4cuda3std6ranges3__45__cpo5ssizeE - _ZN34_INTERNAL_734145a8_4_k_cu_884834eb4cuda3std3__420unreachable_sentinelE)
_ZN34_INTERNAL_734145a8_4_k_cu_884834eb4cuda3std3__420unreachable_sentinelE:
	.zero		1
	.type		_ZN34_INTERNAL_734145a8_4_k_cu_884834eb4cuda3std6ranges3__45__cpo5ssizeE,@object
	.size		_ZN34_INTERNAL_734145a8_4_k_cu_884834eb4cuda3std6ranges3__45__cpo5ssizeE,(_ZN34_INTERNAL_734145a8_4_k_cu_884834eb6thrust24THRUST_300001_SM_1000_NS12placeholders2_3E - _ZN34_INTERNAL_734145a8_4_k_cu_884834eb4cuda3std6ranges3__45__cpo5ssizeE)
_ZN34_INTERNAL_734145a8_4_k_cu_884834eb4cuda3std6ranges3__45__cpo5ssizeE:
	.zero		1
	.type		_ZN34_INTERNAL_734145a8_4_k_cu_884834eb6thrust24THRUST_300001_SM_1000_NS12placeholders2_3E,@object
	.size		_ZN34_INTERNAL_734145a8_4_k_cu_884834eb6thrust24THRUST_300001_SM_1000_NS12placeholders2_3E,(_ZN34_INTERNAL_734145a8_4_k_cu_884834eb4cuda3std3__45__cpo4cendE - _ZN34_INTERNAL_734145a8_4_k_cu_884834eb6thrust24THRUST_300001_SM_1000_NS12placeholders2_3E)
_ZN34_INTERNAL_734145a8_4_k_cu_884834eb6thrust24THRUST_300001_SM_1000_NS12placeholders2_3E:
	.zero		1
	.type		_ZN34_INTERNAL_734145a8_4_k_cu_884834eb4cuda3std3__45__cpo4cendE,@object
	.size		_ZN34_INTERNAL_734145a8_4_k_cu_884834eb4cuda3std3__45__cpo4cendE,(_ZN34_INTERNAL_734145a8_4_k_cu_884834eb4cuda3std6ranges3__45__cpo4cendE - _ZN34_INTERNAL_734145a8_4_k_cu_884834eb4cuda3std3__45__cpo4cendE)
_ZN34_INTERNAL_734145a8_4_k_cu_884834eb4cuda3std3__45__cpo4cendE:
	.zero		1
	.type		_ZN34_INTERNAL_734145a8_4_k_cu_884834eb4cuda3std6ranges3__45__cpo4cendE,@object
	.size		_ZN34_INTERNAL_734145a8_4_k_cu_884834eb4cuda3std6ranges3__45__cpo4cendE,(_ZN34_INTERNAL_734145a8_4_k_cu_884834eb6thrust24THRUST_300001_SM_1000_NS12placeholders2_5E - _ZN34_INTERNAL_734145a8_4_k_cu_884834eb4cuda3std6ranges3__45__cpo4cendE)
_ZN34_INTERNAL_734145a8_4_k_cu_884834eb4cuda3std6ranges3__45__cpo4cendE:
	.zero		1
	.type		_ZN34_INTERNAL_734145a8_4_k_cu_884834eb6thrust24THRUST_300001_SM_1000_NS12placeholders2_5E,@object
	.size		_ZN34_INTERNAL_734145a8_4_k_cu_884834eb6thrust24THRUST_300001_SM_1000_NS12placeholders2_5E,(_ZN34_INTERNAL_734145a8_4_k_cu_884834eb4cuda3std3__45__cpo4rendE - _ZN34_INTERNAL_734145a8_4_k_cu_884834eb6thrust24THRUST_300001_SM_1000_NS12placeholders2_5E)
_ZN34_INTERNAL_734145a8_4_k_cu_884834eb6thrust24THRUST_300001_SM_1000_NS12placeholders2_5E:
	.zero		1
	.type		_ZN34_INTERNAL_734145a8_4_k_cu_884834eb4cuda3std3__45__cpo4rendE,@object
	.size		_ZN34_INTERNAL_734145a8_4_k_cu_884834eb4cuda3std3__45__cpo4rendE,(_ZN34_INTERNAL_734145a8_4_k_cu_884834eb4cuda3std6ranges3__45__cpo9iter_swapE - _ZN34_INTERNAL_734145a8_4_k_cu_884834eb4cuda3std3__45__cpo4rendE)
_ZN34_INTERNAL_734145a8_4_k_cu_884834eb4cuda3std3__45__cpo4rendE:
	.zero		1
	.type		_ZN34_INTERNAL_734145a8_4_k_cu_884834eb4cuda3std6ranges3__45__cpo9iter_swapE,@object
	.size		_ZN34_INTERNAL_734145a8_4_k_cu_884834eb4cuda3std6ranges3__45__cpo9iter_swapE,(_ZN34_INTERNAL_734145a8_4_k_cu_884834eb6thrust24THRUST_300001_SM_1000_NS8cuda_cub3parE - _ZN34_INTERNAL_734145a8_4_k_cu_884834eb4cuda3std6ranges3__45__cpo9iter_swapE)
_ZN34_INTERNAL_734145a8_4_k_cu_884834eb4cuda3std6ranges3__45__cpo9iter_swapE:
	.zero		1
	.type		_ZN34_INTERNAL_734145a8_4_k_cu_884834eb6thrust24THRUST_300001_SM_1000_NS8cuda_cub3parE,@object
	.size		_ZN34_INTERNAL_734145a8_4_k_cu_884834eb6thrust24THRUST_300001_SM_1000_NS8cuda_cub3parE,(_ZN34_INTERNAL_734145a8_4_k_cu_884834eb4cuda3std3__48unexpectE - _ZN34_INTERNAL_734145a8_4_k_cu_884834eb6thrust24THRUST_300001_SM_1000_NS8cuda_cub3parE)
_ZN34_INTERNAL_734145a8_4_k_cu_884834eb6thrust24THRUST_300001_SM_1000_NS8cuda_cub3parE:
	.zero		1
	.type		_ZN34_INTERNAL_734145a8_4_k_cu_884834eb4cuda3std3__48unexpectE,@object
	.size		_ZN34_INTERNAL_734145a8_4_k_cu_884834eb4cuda3std3__48unexpectE,(_ZN34_INTERNAL_734145a8_4_k_cu_884834eb6thrust24THRUST_300001_SM_1000_NS12placeholders2_9E - _ZN34_INTERNAL_734145a8_4_k_cu_884834eb4cuda3std3__48unexpectE)
_ZN34_INTERNAL_734145a8_4_k_cu_884834eb4cuda3std3__48unexpectE:
	.zero		1
	.type		_ZN34_INTERNAL_734145a8_4_k_cu_884834eb6thrust24THRUST_300001_SM_1000_NS12placeholders2_9E,@object
	.size		_ZN34_INTERNAL_734145a8_4_k_cu_884834eb6thrust24THRUST_300001_SM_1000_NS12placeholders2_9E,(_ZN34_INTERNAL_734145a8_4_k_cu_884834eb4cuda3std3__419piecewise_constructE - _ZN34_INTERNAL_734145a8_4_k_cu_884834eb6thrust24THRUST_300001_SM_1000_NS12placeholders2_9E)
_ZN34_INTERNAL_734145a8_4_k_cu_884834eb6thrust24THRUST_300001_SM_1000_NS12placeholders2_9E:
	.zero		1
	.type		_ZN34_INTERNAL_734145a8_4_k_cu_884834eb4cuda3std3__419piecewise_constructE,@object
	.size		_ZN34_INTERNAL_734145a8_4_k_cu_884834eb4cuda3std3__419piecewise_constructE,(_ZN34_INTERNAL_734145a8_4_k_cu_884834eb4cuda3std6ranges3__45__cpo5cdataE - _ZN34_INTERNAL_734145a8_4_k_cu_884834eb4cuda3std3__419piecewise_constructE)
_ZN34_INTERNAL_734145a8_4_k_cu_884834eb4cuda3std3__419piecewise_constructE:
	.zero		1
	.type		_ZN34_INTERNAL_734145a8_4_k_cu_884834eb4cuda3std6ranges3__45__cpo5cdataE,@object
	.size		_ZN34_INTERNAL_734145a8_4_k_cu_884834eb4cuda3std6ranges3__45__cpo5cdataE,(_ZN34_INTERNAL_734145a8_4_k_cu_884834eb6thrust24THRUST_300001_SM_1000_NS12placeholders2_1E - _ZN34_INTERNAL_734145a8_4_k_cu_884834eb4cuda3std6ranges3__45__cpo5cdataE)
_ZN34_INTERNAL_734145a8_4_k_cu_884834eb4cuda3std6ranges3__45__cpo5cdataE:
	.zero		1
	.type		_ZN34_INTERNAL_734145a8_4_k_cu_884834eb6thrust24THRUST_300001_SM_1000_NS12placeholders2_1E,@object
	.size		_ZN34_INTERNAL_734145a8_4_k_cu_884834eb6thrust24THRUST_300001_SM_1000_NS12placeholders2_1E,(_ZN34_INTERNAL_734145a8_4_k_cu_884834eb4cuda3std3__45__cpo3endE - _ZN34_INTERNAL_734145a8_4_k_cu_884834eb6thrust24THRUST_300001_SM_1000_NS12placeholders2_1E)
_ZN34_INTERNAL_734145a8_4_k_cu_884834eb6thrust24THRUST_300001_SM_1000_NS12placeholders2_1E:
	.zero		1
	.type		_ZN34_INTERNAL_734145a8_4_k_cu_884834eb4cuda3std3__45__cpo3endE,@object
	.size		_ZN34_INTERNAL_734145a8_4_k_cu_884834eb4cuda3std3__45__cpo3endE,(_ZN34_INTERNAL_734145a8_4_k_cu_884834eb4cuda3std6ranges3__45__cpo3endE - _ZN34_INTERNAL_734145a8_4_k_cu_884834eb4cuda3std3__45__cpo3endE)
_ZN34_INTERNAL_734145a8_4_k_cu_884834eb4cuda3std3__45__cpo3endE:
	.zero		1
	.type		_ZN34_INTERNAL_734145a8_4_k_cu_884834eb4cuda3std6ranges3__45__cpo3endE,@object
	.size		_ZN34_INTERNAL_734145a8_4_k_cu_884834eb4cuda3std6ranges3__45__cpo3endE,(_ZN34_INTERNAL_734145a8_4_k_cu_884834eb6thrust24THRUST_300001_SM_1000_NS12placeholders2_8E - _ZN34_INTERNAL_734145a8_4_k_cu_884834eb4cuda3std6ranges3__45__cpo3endE)
_ZN34_INTERNAL_734145a8_4_k_cu_884834eb4cuda3std6ranges3__45__cpo3endE:
	.zero		1
	.type		_ZN34_INTERNAL_734145a8_4_k_cu_884834eb6thrust24THRUST_300001_SM_1000_NS12placeholders2_8E,@object
	.size		_ZN34_INTERNAL_734145a8_4_k_cu_884834eb6thrust24THRUST_300001_SM_1000_NS12placeholders2_8E,(_ZN34_INTERNAL_734145a8_4_k_cu_884834eb4cuda3std3__436_GLOBAL__N__734145a8_4_k_cu_884834eb6ignoreE - _ZN34_INTERNAL_734145a8_4_k_cu_884834eb6thrust24THRUST_300001_SM_1000_NS12placeholders2_8E)
_ZN34_INTERNAL_734145a8_4_k_cu_884834eb6thrust24THRUST_300001_SM_1000_NS12placeholders2_8E:
	.zero		1
	.type		_ZN34_INTERNAL_734145a8_4_k_cu_884834eb4cuda3std3__436_GLOBAL__N__734145a8_4_k_cu_884834eb6ignoreE,@object
	.size		_ZN34_INTERNAL_734145a8_4_k_cu_884834eb4cuda3std3__436_GLOBAL__N__734145a8_4_k_cu_884834eb6ignoreE,(_ZN34_INTERNAL_734145a8_4_k_cu_884834eb4cuda3std6ranges3__45__cpo4dataE - _ZN34_INTERNAL_734145a8_4_k_cu_884834eb4cuda3std3__436_GLOBAL__N__734145a8_4_k_cu_884834eb6ignoreE)
_ZN34_INTERNAL_734145a8_4_k_cu_884834eb4cuda3std3__436_GLOBAL__N__734145a8_4_k_cu_884834eb6ignoreE:
	.zero		1
	.type		_ZN34_INTERNAL_734145a8_4_k_cu_884834eb4cuda3std6ranges3__45__cpo4dataE,@object
	.size		_ZN34_INTERNAL_734145a8_4_k_cu_884834eb4cuda3std6ranges3__45__cpo4dataE,(_ZN34_INTERNAL_734145a8_4_k_cu_884834eb6thrust24THRUST_300001_SM_1000_NS6system3cpp3parE - _ZN34_INTERNAL_734145a8_4_k_cu_884834eb4cuda3std6ranges3__45__cpo4dataE)
_ZN34_INTERNAL_734145a8_4_k_cu_884834eb4cuda3std6ranges3__45__cpo4dataE:
	.zero		1
	.type		_ZN34_INTERNAL_734145a8_4_k_cu_884834eb6thrust24THRUST_300001_SM_1000_NS6system3cpp3parE,@object
	.size		_ZN34_INTERNAL_734145a8_4_k_cu_884834eb6thrust24THRUST_300001_SM_1000_NS6system3cpp3parE,(_ZN34_INTERNAL_734145a8_4_k_cu_884834eb4cuda3std3__45__cpo5beginE - _ZN34_INTERNAL_734145a8_4_k_cu_884834eb6thrust24THRUST_300001_SM_1000_NS6system3cpp3parE)
_ZN34_INTERNAL_734145a8_4_k_cu_884834eb6thrust24THRUST_300001_SM_1000_NS6system3cpp3parE:
	.zero		1
	.type		_ZN34_INTERNAL_734145a8_4_k_cu_884834eb4cuda3std3__45__cpo5beginE,@object
	.size		_ZN34_INTERNAL_734145a8_4_k_cu_884834eb4cuda3std3__45__cpo5beginE,(_ZN34_INTERNAL_734145a8_4_k_cu_884834eb4cuda3std6ranges3__45__cpo5beginE - _ZN34_INTERNAL_734145a8_4_k_cu_884834eb4cuda3std3__45__cpo5beginE)
_ZN34_INTERNAL_734145a8_4_k_cu_884834eb4cuda3std3__45__cpo5beginE:
	.zero		1
	.type		_ZN34_INTERNAL_734145a8_4_k_cu_884834eb4cuda3std6ranges3__45__cpo5beginE,@object
	.size		_ZN34_INTERNAL_734145a8_4_k_cu_884834eb4cuda3std6ranges3__45__cpo5beginE,(_ZN34_INTERNAL_734145a8_4_k_cu_884834eb6thrust24THRUST_300001_SM_1000_NS6deviceE - _ZN34_INTERNAL_734145a8_4_k_cu_884834eb4cuda3std6ranges3__45__cpo5beginE)
_ZN34_INTERNAL_734145a8_4_k_cu_884834eb4cuda3std6ranges3__45__cpo5beginE:
	.zero		1
	.type		_ZN34_INTERNAL_734145a8_4_k_cu_884834eb6thrust24THRUST_300001_SM_1000_NS6deviceE,@object
	.size		_ZN34_INTERNAL_734145a8_4_k_cu_884834eb6thrust24THRUST_300001_SM_1000_NS6deviceE,(_ZN34_INTERNAL_734145a8_4_k_cu_884834eb4cuda3std3__47nulloptE - _ZN34_INTERNAL_734145a8_4_k_cu_884834eb6thrust24THRUST_300001_SM_1000_NS6deviceE)
_ZN34_INTERNAL_734145a8_4_k_cu_884834eb6thrust24THRUST_300001_SM_1000_NS6deviceE:
	.zero		1
	.type		_ZN34_INTERNAL_734145a8_4_k_cu_884834eb4cuda3std3__47nulloptE,@object
	.size		_ZN34_INTERNAL_734145a8_4_k_cu_884834eb4cuda3std3__47nulloptE,(_ZN34_INTERNAL_734145a8_4_k_cu_884834eb4cuda3std6ranges3__45__cpo8distanceE - _ZN34_INTERNAL_734145a8_4_k_cu_884834eb4cuda3std3__47nulloptE)
_ZN34_INTERNAL_734145a8_4_k_cu_884834eb4cuda3std3__47nulloptE:
	.zero		1
	.type		_ZN34_INTERNAL_734145a8_4_k_cu_884834eb4cuda3std6ranges3__45__cpo8distanceE,@object
	.size		_ZN34_INTERNAL_734145a8_4_k_cu_884834eb4cuda3std6ranges3__45__cpo8distanceE,(_ZN34_INTERNAL_734145a8_4_k_cu_884834eb6thrust24THRUST_300001_SM_1000_NS12placeholders2_4E - _ZN34_INTERNAL_734145a8_4_k_cu_884834eb4cuda3std6ranges3__45__cpo8distanceE)
_ZN34_INTERNAL_734145a8_4_k_cu_884834eb4cuda3std6ranges3__45__cpo8distanceE:
	.zero		1
	.type		_ZN34_INTERNAL_734145a8_4_k_cu_884834eb6thrust24THRUST_300001_SM_1000_NS12placeholders2_4E,@object
	.size		_ZN34_INTERNAL_734145a8_4_k_cu_884834eb6thrust24THRUST_300001_SM_1000_NS12placeholders2_4E,(_ZN34_INTERNAL_734145a8_4_k_cu_884834eb4cuda3std3__45__cpo6rbeginE - _ZN34_INTERNAL_734145a8_4_k_cu_884834eb6thrust24THRUST_300001_SM_1000_NS12placeholders2_4E)
_ZN34_INTERNAL_734145a8_4_k_cu_884834eb6thrust24THRUST_300001_SM_1000_NS12placeholders2_4E:
	.zero		1
	.type		_ZN34_INTERNAL_734145a8_4_k_cu_884834eb4cuda3std3__45__cpo6rbeginE,@object
	.size		_ZN34_INTERNAL_734145a8_4_k_cu_884834eb4cuda3std3__45__cpo6rbeginE,(_ZN34_INTERNAL_734145a8_4_k_cu_884834eb4cuda3std6ranges3__45__cpo7advanceE - _ZN34_INTERNAL_734145a8_4_k_cu_884834eb4cuda3std3__45__cpo6rbeginE)
_ZN34_INTERNAL_734145a8_4_k_cu_884834eb4cuda3std3__45__cpo6rbeginE:
	.zero		1
	.type		_ZN34_INTERNAL_734145a8_4_k_cu_884834eb4cuda3std6ranges3__45__cpo7advanceE,@object
	.size		_ZN34_INTERNAL_734145a8_4_k_cu_884834eb4cuda3std6ranges3__45__cpo7advanceE,(_ZN34_INTERNAL_734145a8_4_k_cu_884834eb6thrust24THRUST_300001_SM_1000_NS12placeholders2_6E - _ZN34_INTERNAL_734145a8_4_k_cu_884834eb4cuda3std6ranges3__45__cpo7advanceE)
_ZN34_INTERNAL_734145a8_4_k_cu_884834eb4cuda3std6ranges3__45__cpo7advanceE:
	.zero		1
	.type		_ZN34_INTERNAL_734145a8_4_k_cu_884834eb6thrust24THRUST_300001_SM_1000_NS12placeholders2_6E,@object
	.size		_ZN34_INTERNAL_734145a8_4_k_cu_884834eb6thrust24THRUST_300001_SM_1000_NS12placeholders2_6E,(_ZN34_INTERNAL_734145a8_4_k_cu_884834eb4cuda3std3__45__cpo7crbeginE - _ZN34_INTERNAL_734145a8_4_k_cu_884834eb6thrust24THRUST_300001_SM_1000_NS12placeholders2_6E)
_ZN34_INTERNAL_734145a8_4_k_cu_884834eb6thrust24THRUST_300001_SM_1000_NS12placeholders2_6E:
	.zero		1
	.type		_ZN34_INTERNAL_734145a8_4_k_cu_884834eb4cuda3std3__45__cpo7crbeginE,@object
	.size		_ZN34_INTERNAL_734145a8_4_k_cu_884834eb4cuda3std3__45__cpo7crbeginE,(_ZN34_INTERNAL_734145a8_4_k_cu_884834eb4cuda3std6ranges3__45__cpo4nextE - _ZN34_INTERNAL_734145a8_4_k_cu_884834eb4cuda3std3__45__cpo7crbeginE)
_ZN34_INTERNAL_734145a8_4_k_cu_884834eb4cuda3std3__45__cpo7crbeginE:
	.zero		1
	.type		_ZN34_INTERNAL_734145a8_4_k_cu_884834eb4cuda3std6ranges3__45__cpo4nextE,@object
	.size		_ZN34_INTERNAL_734145a8_4_k_cu_884834eb4cuda3std6ranges3__45__cpo4nextE,(_ZN34_INTERNAL_734145a8_4_k_cu_884834eb6thrust24THRUST_300001_SM_1000_NS8cuda_cub10par_nosyncE - _ZN34_INTERNAL_734145a8_4_k_cu_884834eb4cuda3std6ranges3__45__cpo4nextE)
_ZN34_INTERNAL_734145a8_4_k_cu_884834eb4cuda3std6ranges3__45__cpo4nextE:
	.zero		1
	.type		_ZN34_INTERNAL_734145a8_4_k_cu_884834eb6thrust24THRUST_300001_SM_1000_NS8cuda_cub10par_nosyncE,@object
	.size		_ZN34_INTERNAL_734145a8_4_k_cu_884834eb6thrust24THRUST_300001_SM_1000_NS8cuda_cub10par_nosyncE,(_ZN34_INTERNAL_734145a8_4_k_cu_884834eb4cuda3std6ranges3__45__cpo4swapE - _ZN34_INTERNAL_734145a8_4_k_cu_884834eb6thrust24THRUST_300001_SM_1000_NS8cuda_cub10par_nosyncE)
_ZN34_INTERNAL_734145a8_4_k_cu_884834eb6thrust24THRUST_300001_SM_1000_NS8cuda_cub10par_nosyncE:
	.zero		1
	.type		_ZN34_INTERNAL_734145a8_4_k_cu_884834eb4cuda3std6ranges3__45__cpo4swapE,@object
	.size		_ZN34_INTERNAL_734145a8_4_k_cu_884834eb4cuda3std6ranges3__45__cpo4swapE,(_ZN34_INTERNAL_734145a8_4_k_cu_884834eb6thrust24THRUST_300001_SM_1000_NS12placeholders3_10E - _ZN34_INTERNAL_734145a8_4_k_cu_884834eb4cuda3std6ranges3__45__cpo4swapE)
_ZN34_INTERNAL_734145a8_4_k_cu_884834eb4cuda3std6ranges3__45__cpo4swapE:
	.zero		1
	.type		_ZN34_INTERNAL_734145a8_4_k_cu_884834eb6thrust24THRUST_300001_SM_1000_NS12placeholders3_10E,@object
	.size		_ZN34_INTERNAL_734145a8_4_k_cu_884834eb6thrust24THRUST_300001_SM_1000_NS12placeholders3_10E,(_ZN34_INTERNAL_734145a8_4_k_cu_884834eb4cuda3std3__48in_placeE - _ZN34_INTERNAL_734145a8_4_k_cu_884834eb6thrust24THRUST_300001_SM_1000_NS12placeholders3_10E)
_ZN34_INTERNAL_734145a8_4_k_cu_884834eb6thrust24THRUST_300001_SM_1000_NS12placeholders3_10E:
	.zero		1
	.type		_ZN34_INTERNAL_734145a8_4_k_cu_884834eb4cuda3std3__48in_placeE,@object
	.size		_ZN34_INTERNAL_734145a8_4_k_cu_884834eb4cuda3std3__48in_placeE,(_ZN34_INTERNAL_734145a8_4_k_cu_884834eb4cuda3std6ranges3__45__cpo4sizeE - _ZN34_INTERNAL_734145a8_4_k_cu_884834eb4cuda3std3__48in_placeE)
_ZN34_INTERNAL_734145a8_4_k_cu_884834eb4cuda3std3__48in_placeE:
	.zero		1
	.type		_ZN34_INTERNAL_734145a8_4_k_cu_884834eb4cuda3std6ranges3__45__cpo4sizeE,@object
	.size		_ZN34_INTERNAL_734145a8_4_k_cu_884834eb4cuda3std6ranges3__45__cpo4sizeE,(_ZN34_INTERNAL_734145a8_4_k_cu_884834eb6thrust24THRUST_300001_SM_1000_NS12placeholders2_2E - _ZN34_INTERNAL_734145a8_4_k_cu_884834eb4cuda3std6ranges3__45__cpo4sizeE)
_ZN34_INTERNAL_734145a8_4_k_cu_884834eb4cuda3std6ranges3__45__cpo4sizeE:
	.zero		1
	.type		_ZN34_INTERNAL_734145a8_4_k_cu_884834eb6thrust24THRUST_300001_SM_1000_NS12placeholders2_2E,@object
	.size		_ZN34_INTERNAL_734145a8_4_k_cu_884834eb6thrust24THRUST_300001_SM_1000_NS12placeholders2_2E,(_ZN34_INTERNAL_734145a8_4_k_cu_884834eb4cuda3std3__45__cpo6cbeginE - _ZN34_INTERNAL_734145a8_4_k_cu_884834eb6thrust24THRUST_300001_SM_1000_NS12placeholders2_2E)
_ZN34_INTERNAL_734145a8_4_k_cu_884834eb6thrust24THRUST_300001_SM_1000_NS12placeholders2_2E:
	.zero		1
	.type		_ZN34_INTERNAL_734145a8_4_k_cu_884834eb4cuda3std3__45__cpo6cbeginE,@object
	.size		_ZN34_INTERNAL_734145a8_4_k_cu_884834eb4cuda3std3__45__cpo6cbeginE,(_ZN34_INTERNAL_734145a8_4_k_cu_884834eb4cuda3std6ranges3__45__cpo6cbeginE - _ZN34_INTERNAL_734145a8_4_k_cu_884834eb4cuda3std3__45__cpo6cbeginE)
_ZN34_INTERNAL_734145a8_4_k_cu_884834eb4cuda3std3__45__cpo6cbeginE:
	.zero		1
	.type		_ZN34_INTERNAL_734145a8_4_k_cu_884834eb4cuda3std6ranges3__45__cpo6cbeginE,@object
	.size		_ZN34_INTERNAL_734145a8_4_k_cu_884834eb4cuda3std6ranges3__45__cpo6cbeginE,(.L_31 - _ZN34_INTERNAL_734145a8_4_k_cu_884834eb4cuda3std6ranges3__45__cpo6cbeginE)
_ZN34_INTERNAL_734145a8_4_k_cu_884834eb4cuda3std6ranges3__45__cpo6cbeginE:
	.zero		1
.L_31:


//--------------------- .nv.constant0._ZN8poolUtil16initPoolIdxArrayEPii --------------------------
	.section	.nv.constant0._ZN8poolUtil16initPoolIdxArrayEPii,"a",@progbits
	.sectionflags	@""
	.align	4
.nv.constant0._ZN8poolUtil16initPoolIdxArrayEPii:
	.zero		908


//--------------------- .nv.constant0._ZN3cub18CUB_300001_SM_10006detail11EmptyKernelIvEEvv --------------------------
	.section	.nv.constant0._ZN3cub18CUB_300001_SM_10006detail11EmptyKernelIvEEvv,"a",@progbits
	.sectionflags	@""
	.align	4
.nv.constant0._ZN3cub18CUB_300001_SM_10006detail11EmptyKernelIvEEvv:
	.zero		896


//--------------------- SYMBOLS --------------------------

	.type		.nv.reservedSmem.offset0,@object
	.size		.nv.reservedSmem.offset0,0x4
